	.headerflags	@"EF_CUDA_TEXMODE_UNIFIED EF_CUDA_64BIT_ADDRESS EF_CUDA_ACCELERATORS EF_CUDA_SM90 EF_CUDA_VIRTUAL_SM(EF_CUDA_SM90)"
	.elftype	@"ET_EXEC"


//--------------------- .nv.info                  --------------------------
	.section	.nv.info,"",@"SHT_CUDA_INFO"
	.align	4


	//----- nvinfo : EIATTR_REGCOUNT
	.align		4
        /*0000*/ 	.byte	0x04, 0x2f
        /*0002*/ 	.short	(.L_1 - .L_0)
	.align		4
.L_0:
        /*0004*/ 	.word	index@(triton_poi_fused_convolution_2)
        /*0008*/ 	.word	0x0000000c


	//----- nvinfo : EIATTR_MIN_STACK_SIZE
	.align		4
.L_1:
        /*000c*/ 	.byte	0x04, 0x12
        /*000e*/ 	.short	(.L_3 - .L_2)
	.align		4
.L_2:
        /*0010*/ 	.word	index@(triton_poi_fused_convolution_2)
        /*0014*/ 	.word	0x00000000


	//----- nvinfo : EIATTR_FRAME_SIZE
	.align		4
.L_3:
        /*0018*/ 	.byte	0x04, 0x11
        /*001a*/ 	.short	(.L_5 - .L_4)
	.align		4
.L_4:
        /*001c*/ 	.word	index@(triton_poi_fused_convolution_2)
        /*0020*/ 	.word	0x00000000


	//----- nvinfo : EIATTR_MIN_STACK_SIZE
	.align		4
.L_5:
        /*0024*/ 	.byte	0x04, 0x12
        /*0026*/ 	.short	(.L_7 - .L_6)
	.align		4
.L_6:
        /*0028*/ 	.word	index@(triton_poi_fused_convolution_2)
        /*002c*/ 	.word	0x00000000
.L_7:


//--------------------- .nv.info.triton_poi_fused_convolution_2 --------------------------
	.section	.nv.info.triton_poi_fused_convolution_2,"",@"SHT_CUDA_INFO"
	.sectionflags	@""
	.align	4


	//----- nvinfo : EIATTR_CUDA_API_VERSION
	.align		4
        /*0000*/ 	.byte	0x04, 0x37
        /*0002*/ 	.short	(.L_9 - .L_8)
.L_8:
        /*0004*/ 	.word	0x0000007c


	//----- nvinfo : EIATTR_KPARAM_INFO
	.align		4
.L_9:
        /*0008*/ 	.byte	0x04, 0x17
        /*000a*/ 	.short	(.L_11 - .L_10)
.L_10:
        /*000c*/ 	.word	0x00000000
        /*0010*/ 	.short	0x0002
        /*0012*/ 	.short	0x0010
        /*0014*/ 	.byte	0x00, 0xf0, 0x11, 0x00


	//----- nvinfo : EIATTR_KPARAM_INFO
	.align		4
.L_11:
        /*0018*/ 	.byte	0x04, 0x17
        /*001a*/ 	.short	(.L_13 - .L_12)
.L_12:
        /*001c*/ 	.word	0x00000000
        /*0020*/ 	.short	0x0001
        /*0022*/ 	.short	0x0008
        /*0024*/ 	.byte	0x00, 0xf4, 0x21, 0x00


	//----- nvinfo : EIATTR_KPARAM_INFO
	.align		4
.L_13:
        /*0028*/ 	.byte	0x04, 0x17
        /*002a*/ 	.short	(.L_15 - .L_14)
.L_14:
        /*002c*/ 	.word	0x00000000
        /*0030*/ 	.short	0x0000
        /*0032*/ 	.short	0x0000
        /*0034*/ 	.byte	0x00, 0xf4, 0x21, 0x00


	//----- nvinfo : EIATTR_SPARSE_MMA_MASK
	.align		4
.L_15:
        /*0038*/ 	.byte	0x03, 0x50
        /*003a*/ 	.short	0x0000


	//----- nvinfo : EIATTR_MAXREG_COUNT
	.align		4
        /*003c*/ 	.byte	0x03, 0x1b
        /*003e*/ 	.short	0x00ff


	//----- nvinfo : EIATTR_EXIT_INSTR_OFFSETS
	.align		4
        /*0040*/ 	.byte	0x04, 0x1c
        /*0042*/ 	.short	(.L_17 - .L_16)


	//   ....[0]....
.L_16:
        /*0044*/ 	.word	0x00000170


	//   ....[1]....
        /*0048*/ 	.word	0x00000190


	//----- nvinfo : EIATTR_REQNTID
	.align		4
.L_17:
        /*004c*/ 	.byte	0x04, 0x10
        /*004e*/ 	.short	(.L_19 - .L_18)
.L_18:
        /*0050*/ 	.word	0x00000080
        /*0054*/ 	.word	0x00000001
        /*0058*/ 	.word	0x00000001


	//----- nvinfo : EIATTR_CBANK_PARAM_SIZE
	.align		4
.L_19:
        /*005c*/ 	.byte	0x03, 0x19
        /*005e*/ 	.short	0x0014


	//----- nvinfo : EIATTR_PARAM_CBANK
	.align		4
        /*0060*/ 	.byte	0x04, 0x0a
        /*0062*/ 	.short	(.L_21 - .L_20)
	.align		4
.L_20:
        /*0064*/ 	.word	index@(.nv.constant0.triton_poi_fused_convolution_2)
        /*0068*/ 	.short	0x0210
        /*006a*/ 	.short	0x0014


	//----- nvinfo : EIATTR_SW_WAR
	.align		4
.L_21:
        /*006c*/ 	.byte	0x04, 0x36
        /*006e*/ 	.short	(.L_23 - .L_22)
.L_22:
        /*0070*/ 	.word	0x00000008
.L_23:


//--------------------- .nv.callgraph             --------------------------
	.section	.nv.callgraph,"",@"SHT_CUDA_CALLGRAPH"
	.align	4
	.sectionentsize	8
	.align		4
        /*0000*/ 	.word	0x00000000
	.align		4
        /*0004*/ 	.word	0xffffffff
	.align		4
        /*0008*/ 	.word	0x00000000
	.align		4
        /*000c*/ 	.word	0xfffffffe
	.align		4
        /*0010*/ 	.word	0x00000000
	.align		4
        /*0014*/ 	.word	0xfffffffd
	.align		4
        /*0018*/ 	.word	0x00000000
	.align		4
        /*001c*/ 	.word	0xfffffffc


//--------------------- .text.triton_poi_fused_convolution_2 --------------------------
	.section	.text.triton_poi_fused_convolution_2,"ax",@progbits
	.align	128
        .global         triton_poi_fused_convolution_2
        .type           triton_poi_fused_convolution_2,@function
        .size           triton_poi_fused_convolution_2,(.L_x_1 - triton_poi_fused_convolution_2)
        .other          triton_poi_fused_convolution_2,@"STO_CUDA_ENTRY STV_DEFAULT"
triton_poi_fused_convolution_2:
.text.triton_poi_fused_convolution_2:
[----:B------:R-:W0:Y:S02]  /*0000*/  LDC R1, c[0x0][0x28] ;  /* 0x00000a00ff017b82 */ /* 0x000e240000000800 */
[----:B------:R-:W1:Y:S01]  /*0010*/  S2R R0, SR_TID.X ;  /* 0x0000000000007919 */ /* 0x000e620000002100 */
[----:B------:R-:W2:Y:S01]  /*0020*/  LDC.64 R2, c[0x0][0x210] ;  /* 0x00008400ff027b82 */ /* 0x000ea20000000a00 */
[----:B------:R-:W-:Y:S01]  /*0030*/  ULDC.64 UR4, c[0x0][0x208] ;  /* 0x0000820000047ab9 */ /* 0x000fe20000000a00 */
[----:B------:R-:W3:Y:S01]  /*0040*/  S2R R7, SR_CTAID.X ;  /* 0x0000000000077919 */ /* 0x000ee20000002500 */
[----:B-1----:R-:W-:Y:S02]  /*0050*/  LOP3.LUT R0, R0, 0x7f, RZ, 0xc0, !PT ;  /* 0x0000007f00007812 */ /* 0x002fe400078ec0ff */
[----:B---3--:R-:W-:-:S03]  /*0060*/  SHF.R.S32.HI R4, RZ, 0x18, R7 ;  /* 0x00000018ff047819 */ /* 0x008fc60000011407 */
[----:B------:R-:W-:Y:S01]  /*0070*/  IMAD R7, R7, 0x80, R0 ;  /* 0x0000008007077824 */ /* 0x000fe200078e0200 */
[----:B------:R-:W-:-:S03]  /*0080*/  SGXT R0, R4, 0x1 ;  /* 0x000000010400781a */ /* 0x000fc60000000200 */
[C---:B--2---:R-:W-:Y:S01]  /*0090*/  IMAD.WIDE R2, R7.reuse, 0x4, R2 ;  /* 0x0000000407027825 */ /* 0x044fe200078e0202 */
[----:B------:R-:W1:Y:S01]  /*00a0*/  LDC.64 R4, c[0x0][0x218] ;  /* 0x00008600ff047b82 */ /* 0x000e620000000a00 */
[----:B------:R-:W-:Y:S02]  /*00b0*/  ISETP.GE.AND P0, PT, R7, 0x100, PT ;  /* 0x000001000700780c */ /* 0x000fe40003f06270 */
[----:B------:R-:W-:Y:S01]  /*00c0*/  LEA.HI R0, R0, R7, RZ, 0x4 ;  /* 0x0000000700007211 */ /* 0x000fe200078f20ff */
[----:B------:R-:W-:-:S03]  /*00d0*/  IMAD.MOV.U32 R7, RZ, RZ, RZ ;  /* 0x000000ffff077224 */ /* 0x000fc600078e00ff */
[----:B------:R-:W-:-:S04]  /*00e0*/  SHF.R.S32.HI R0, RZ, 0x4, R0 ;  /* 0x00000004ff007819 */ /* 0x000fc80000011400 */
[----:B------:R-:W-:-:S04]  /*00f0*/  LEA.HI R6, R0, R0, RZ, 0x2 ;  /* 0x0000000000067211 */ /* 0x000fc800078f10ff */
[----:B------:R-:W-:-:S05]  /*0100*/  LOP3.LUT R9, R6, 0xfffffffc, RZ, 0xc0, !PT ;  /* 0xfffffffc06097812 */ /* 0x000fca00078ec0ff */
[----:B------:R-:W-:Y:S02]  /*0110*/  IMAD.IADD R9, R0, 0x1, -R9 ;  /* 0x0000000100097824 */ /* 0x000fe400078e0a09 */
[----:B------:R-:W-:Y:S02]  /*0120*/  IMAD.MOV.U32 R0, RZ, RZ, RZ ;  /* 0x000000ffff007224 */ /* 0x000fe400078e00ff */
[----:B-1----:R-:W-:-:S04]  /*0130*/  IMAD.WIDE R4, R9, 0x4, R4 ;  /* 0x0000000409047825 */ /* 0x002fc800078e0204 */
[----:B------:R-:W2:Y:S04]  /*0140*/  @!P0 LDG.E R0, desc[UR4][R2.64] ;  /* 0x0000000402008981 */ /* 0x000ea8000c1e1900 */
[----:B------:R-:W2:Y:S02]  /*0150*/  @!P0 LDG.E.EL R7, desc[UR4][R4.64] ;  /* 0x0000000404078981 */ /* 0x000ea4000c2e1900 */
[----:B--2---:R-:W-:Y:S01]  /*0160*/  FADD R7, R7, R0 ;  /* 0x0000000007077221 */ /* 0x004fe20000000000 */
[----:B------:R-:W-:Y:S06]  /*0170*/  @P0 EXIT ;  /* 0x000000000000094d */ /* 0x000fec0003800000 */
[----:B------:R-:W-:Y:S01]  /*0180*/  STG.E desc[UR4][R2.64], R7 ;  /* 0x0000000702007986 */ /* 0x000fe2000c101904 */
[----:B------:R-:W-:Y:S05]  /*0190*/  EXIT ;  /* 0x000000000000794d */ /* 0x000fea0003800000 */
.L_x_0:
[----:B------:R-:W-:-:S00]  /*01a0*/  BRA `(.L_x_0) ;  /* 0xfffffffc00fc7947 */ /* 0x000fc0000383ffff */
[----:B------:R-:W-:-:S00]  /*01b0*/  NOP ;  /* 0x0000000000007918 */ /* 0x000fc00000000000 */
        /* <DEDUP_REMOVED lines=12> */
.L_x_1:


//--------------------- .nv.constant0.triton_poi_fused_convolution_2 --------------------------
	.section	.nv.constant0.triton_poi_fused_convolution_2,"a",@progbits
	.sectionflags	@""
	.align	4
.nv.constant0.triton_poi_fused_convolution_2:
	.zero		548
